//
// Generated by NVIDIA NVVM Compiler
//
// Compiler Build ID: CL-36424714
// Cuda compilation tools, release 13.0, V13.0.88
// Based on NVVM 20.0.0
//

.version 9.0
.target sm_100
.address_size 64

	// .globl	_Z3GPUPiS_iiiii

.visible .entry _Z3GPUPiS_iiiii(
	.param .u64 .ptr .align 1 _Z3GPUPiS_iiiii_param_0,
	.param .u64 .ptr .align 1 _Z3GPUPiS_iiiii_param_1,
	.param .u32 _Z3GPUPiS_iiiii_param_2,
	.param .u32 _Z3GPUPiS_iiiii_param_3,
	.param .u32 _Z3GPUPiS_iiiii_param_4,
	.param .u32 _Z3GPUPiS_iiiii_param_5,
	.param .u32 _Z3GPUPiS_iiiii_param_6
)
{
	.reg .pred 	%p<3>;
	.reg .b32 	%r<68>;
	.reg .b64 	%rd<14>;

	ld.param.u64 	%rd3, [_Z3GPUPiS_iiiii_param_0];
	ld.param.u64 	%rd4, [_Z3GPUPiS_iiiii_param_1];
	ld.param.u32 	%r6, [_Z3GPUPiS_iiiii_param_2];
	ld.param.u32 	%r8, [_Z3GPUPiS_iiiii_param_4];
	ld.param.u32 	%r7, [_Z3GPUPiS_iiiii_param_5];
	ld.param.u32 	%r9, [_Z3GPUPiS_iiiii_param_6];
	mov.u32 	%r10, %ctaid.x;
	mad.lo.s32 	%r11, %r6, %r10, %r9;
	mov.u32 	%r12, %tid.x;
	add.s32 	%r67, %r11, %r12;
	add.s32 	%r2, %r11, %r8;
	setp.ge.s32 	%p1, %r67, %r2;
	@%p1 bra 	$L__BB0_3;
	shl.b32 	%r3, %r6, 1;
	cvta.to.global.u64 	%rd1, %rd4;
	cvta.to.global.u64 	%rd2, %rd3;
	mul.wide.s32 	%rd7, %r6, 4;
$L__BB0_2:
	sub.s32 	%r13, %r67, %r3;
	mul.wide.s32 	%rd5, %r13, 4;
	add.s64 	%rd6, %rd2, %rd5;
	ld.global.u32 	%r14, [%rd6+-8];
	ld.global.u32 	%r15, [%rd6+-4];
	add.s32 	%r16, %r15, %r14;
	ld.global.u32 	%r17, [%rd6];
	add.s32 	%r18, %r17, %r16;
	ld.global.u32 	%r19, [%rd6+4];
	add.s32 	%r20, %r19, %r18;
	ld.global.u32 	%r21, [%rd6+8];
	add.s32 	%r22, %r21, %r20;
	add.s64 	%rd8, %rd6, %rd7;
	ld.global.u32 	%r23, [%rd8+-8];
	add.s32 	%r24, %r23, %r22;
	ld.global.u32 	%r25, [%rd8+-4];
	add.s32 	%r26, %r25, %r24;
	ld.global.u32 	%r27, [%rd8];
	add.s32 	%r28, %r27, %r26;
	ld.global.u32 	%r29, [%rd8+4];
	add.s32 	%r30, %r29, %r28;
	ld.global.u32 	%r31, [%rd8+8];
	add.s32 	%r32, %r31, %r30;
	add.s64 	%rd9, %rd8, %rd7;
	ld.global.u32 	%r33, [%rd9+-8];
	add.s32 	%r34, %r33, %r32;
	ld.global.u32 	%r35, [%rd9+-4];
	add.s32 	%r36, %r35, %r34;
	ld.global.u32 	%r37, [%rd9];
	add.s32 	%r38, %r37, %r36;
	ld.global.u32 	%r39, [%rd9+4];
	add.s32 	%r40, %r39, %r38;
	ld.global.u32 	%r41, [%rd9+8];
	add.s32 	%r42, %r41, %r40;
	add.s64 	%rd10, %rd9, %rd7;
	ld.global.u32 	%r43, [%rd10+-8];
	add.s32 	%r44, %r43, %r42;
	ld.global.u32 	%r45, [%rd10+-4];
	add.s32 	%r46, %r45, %r44;
	ld.global.u32 	%r47, [%rd10];
	add.s32 	%r48, %r47, %r46;
	ld.global.u32 	%r49, [%rd10+4];
	add.s32 	%r50, %r49, %r48;
	ld.global.u32 	%r51, [%rd10+8];
	add.s32 	%r52, %r51, %r50;
	add.s64 	%rd11, %rd10, %rd7;
	ld.global.u32 	%r53, [%rd11+-8];
	add.s32 	%r54, %r53, %r52;
	ld.global.u32 	%r55, [%rd11+-4];
	add.s32 	%r56, %r55, %r54;
	ld.global.u32 	%r57, [%rd11];
	add.s32 	%r58, %r57, %r56;
	ld.global.u32 	%r59, [%rd11+4];
	add.s32 	%r60, %r59, %r58;
	ld.global.u32 	%r61, [%rd11+8];
	add.s32 	%r62, %r61, %r60;
	mul.hi.s32 	%r63, %r62, 954437177;
	shr.u32 	%r64, %r63, 31;
	shr.s32 	%r65, %r63, 1;
	add.s32 	%r66, %r65, %r64;
	mul.wide.s32 	%rd12, %r67, 4;
	add.s64 	%rd13, %rd1, %rd12;
	st.global.u32 	[%rd13], %r66;
	add.s32 	%r67, %r67, %r7;
	setp.lt.s32 	%p2, %r67, %r2;
	@%p2 bra 	$L__BB0_2;
$L__BB0_3:
	membar.gl;
	ret;

}


// ===== COMPILED SASS (sm_100) =====

	.target	sm_100

	.elftype	@"ET_EXEC"


//--------------------- .note.nv.tkinfo           --------------------------
	.section	.note.nv.tkinfo,"",@"SHT_NOTE"
	.sectionflags	@"SHF_NOTE_NV_TKINFO"
	.tkinfo
        /*0018*/ 	.word	0x00000002
        /*0030*/ 	.string	""
        /*0030*/ 	.string	"ptxas"
        /*0030*/ 	.string	"Cuda compilation tools, release 13.0, V13.0.88"
        /*0030*/ 	.string	"Build cuda_13.0.r13.0/compiler.36424714_0"
        /*0030*/ 	.string	"-arch sm_100 -m 64 "



//--------------------- .note.nv.cuinfo           --------------------------
	.section	.note.nv.cuinfo,"",@"SHT_NOTE"
	.sectionflags	@"SHF_NOTE_NV_CUINFO"
        /*0018*/ 	.short	0x0002
        /*001a*/ 	.short	0x0064
        /*001c*/ 	.short	0x0082
	.zero		2


//--------------------- .nv.info                  --------------------------
	.section	.nv.info,"",@"SHT_CUDA_INFO"
	.align	4


	//----- nvinfo : EIATTR_REGCOUNT
	.align		4
        /*0000*/ 	.byte	0x04, 0x2f
        /*0002*/ 	.short	(.L_1 - .L_0)
	.align		4
.L_0:
        /*0004*/ 	.word	index@(_Z3GPUPiS_iiiii)
        /*0008*/ 	.word	0x00000020


	//----- nvinfo : EIATTR_FRAME_SIZE
	.align		4
.L_1:
        /*000c*/ 	.byte	0x04, 0x11
        /*000e*/ 	.short	(.L_3 - .L_2)
	.align		4
.L_2:
        /*0010*/ 	.word	index@(_Z3GPUPiS_iiiii)
        /*0014*/ 	.word	0x00000000


	//----- nvinfo : EIATTR_MIN_STACK_SIZE
	.align		4
.L_3:
        /*0018*/ 	.byte	0x04, 0x12
        /*001a*/ 	.short	(.L_5 - .L_4)
	.align		4
.L_4:
        /*001c*/ 	.word	index@(_Z3GPUPiS_iiiii)
        /*0020*/ 	.word	0x00000000
.L_5:


//--------------------- .nv.compat                --------------------------
	.section	.nv.compat,"",@"SHT_CUDA_COMPAT_INFO"
	.align	4
        /*0000*/ 	.byte	0x02, 0x09, 0x00, 0x00, 0x02, 0x02, 0x01, 0x00, 0x02, 0x05, 0x05, 0x00, 0x03, 0x07, 0x01, 0x01
        /*0010*/ 	.byte	0x02, 0x03, 0x00, 0x00, 0x02, 0x06, 0x01, 0x00, 0x04, 0x0b, 0x08, 0x00, 0x09, 0x00, 0x00, 0x00
        /*0020*/ 	.byte	0x00, 0x00, 0x00, 0x00


//--------------------- .nv.info._Z3GPUPiS_iiiii  --------------------------
	.section	.nv.info._Z3GPUPiS_iiiii,"",@"SHT_CUDA_INFO"
	.sectionflags	@""
	.align	4


	//----- nvinfo : EIATTR_CUDA_API_VERSION
	.align		4
        /*0000*/ 	.byte	0x04, 0x37
        /*0002*/ 	.short	(.L_7 - .L_6)
.L_6:
        /*0004*/ 	.word	0x00000082


	//----- nvinfo : EIATTR_KPARAM_INFO
	.align		4
.L_7:
        /*0008*/ 	.byte	0x04, 0x17
        /*000a*/ 	.short	(.L_9 - .L_8)
.L_8:
        /*000c*/ 	.word	0x00000000
        /*0010*/ 	.short	0x0006
        /*0012*/ 	.short	0x0020
        /*0014*/ 	.byte	0x00, 0xf0, 0x11, 0x00


	//----- nvinfo : EIATTR_KPARAM_INFO
	.align		4
.L_9:
        /*0018*/ 	.byte	0x04, 0x17
        /*001a*/ 	.short	(.L_11 - .L_10)
.L_10:
        /*001c*/ 	.word	0x00000000
        /*0020*/ 	.short	0x0005
        /*0022*/ 	.short	0x001c
        /*0024*/ 	.byte	0x00, 0xf0, 0x11, 0x00


	//----- nvinfo : EIATTR_KPARAM_INFO
	.align		4
.L_11:
        /*0028*/ 	.byte	0x04, 0x17
        /*002a*/ 	.short	(.L_13 - .L_12)
.L_12:
        /*002c*/ 	.word	0x00000000
        /*0030*/ 	.short	0x0004
        /*0032*/ 	.short	0x0018
        /*0034*/ 	.byte	0x00, 0xf0, 0x11, 0x00


	//----- nvinfo : EIATTR_KPARAM_INFO
	.align		4
.L_13:
        /*0038*/ 	.byte	0x04, 0x17
        /*003a*/ 	.short	(.L_15 - .L_14)
.L_14:
        /*003c*/ 	.word	0x00000000
        /*0040*/ 	.short	0x0003
        /*0042*/ 	.short	0x0014
        /*0044*/ 	.byte	0x00, 0xf0, 0x11, 0x00


	//----- nvinfo : EIATTR_KPARAM_INFO
	.align		4
.L_15:
        /*0048*/ 	.byte	0x04, 0x17
        /*004a*/ 	.short	(.L_17 - .L_16)
.L_16:
        /*004c*/ 	.word	0x00000000
        /*0050*/ 	.short	0x0002
        /*0052*/ 	.short	0x0010
        /*0054*/ 	.byte	0x00, 0xf0, 0x11, 0x00


	//----- nvinfo : EIATTR_KPARAM_INFO
	.align		4
.L_17:
        /*0058*/ 	.byte	0x04, 0x17
        /*005a*/ 	.short	(.L_19 - .L_18)
.L_18:
        /*005c*/ 	.word	0x00000000
        /*0060*/ 	.short	0x0001
        /*0062*/ 	.short	0x0008
        /*0064*/ 	.byte	0x00, 0xf5, 0x21, 0x00


	//----- nvinfo : EIATTR_KPARAM_INFO
	.align		4
.L_19:
        /*0068*/ 	.byte	0x04, 0x17
        /*006a*/ 	.short	(.L_21 - .L_20)
.L_20:
        /*006c*/ 	.word	0x00000000
        /*0070*/ 	.short	0x0000
        /*0072*/ 	.short	0x0000
        /*0074*/ 	.byte	0x00, 0xf5, 0x21, 0x00


	//----- nvinfo : EIATTR_SPARSE_MMA_MASK
	.align		4
.L_21:
        /*0078*/ 	.byte	0x03, 0x50
        /*007a*/ 	.short	0x0000


	//----- nvinfo : EIATTR_MAXREG_COUNT
	.align		4
        /*007c*/ 	.byte	0x03, 0x1b
        /*007e*/ 	.short	0x00ff


	//----- nvinfo : EIATTR_MERCURY_ISA_VERSION
	.align		4
        /*0080*/ 	.byte	0x03, 0x5f
        /*0082*/ 	.short	0x0101


	//----- nvinfo : EIATTR_VRC_CTA_INIT_COUNT
	.align		4
        /*0084*/ 	.byte	0x02, 0x4a
	.zero		1
	.zero		1


	//----- nvinfo : EIATTR_EXIT_INSTR_OFFSETS
	.align		4
        /*0088*/ 	.byte	0x04, 0x1c
        /*008a*/ 	.short	(.L_23 - .L_22)


	//   ....[0]....
.L_22:
        /*008c*/ 	.word	0x000005b0


	//----- nvinfo : EIATTR_CRS_STACK_SIZE
	.align		4
.L_23:
        /*0090*/ 	.byte	0x04, 0x1e
        /*0092*/ 	.short	(.L_25 - .L_24)
.L_24:
        /*0094*/ 	.word	0x00000000


	//----- nvinfo : EIATTR_CBANK_PARAM_SIZE
	.align		4
.L_25:
        /*0098*/ 	.byte	0x03, 0x19
        /*009a*/ 	.short	0x0024


	//----- nvinfo : EIATTR_PARAM_CBANK
	.align		4
        /*009c*/ 	.byte	0x04, 0x0a
        /*009e*/ 	.short	(.L_27 - .L_26)
	.align		4
.L_26:
        /*00a0*/ 	.word	index@(.nv.constant0._Z3GPUPiS_iiiii)
        /*00a4*/ 	.short	0x0380
        /*00a6*/ 	.short	0x0024


	//----- nvinfo : EIATTR_SW_WAR
	.align		4
.L_27:
        /*00a8*/ 	.byte	0x04, 0x36
        /*00aa*/ 	.short	(.L_29 - .L_28)
.L_28:
        /*00ac*/ 	.word	0x00000008
.L_29:


//--------------------- .nv.callgraph             --------------------------
	.section	.nv.callgraph,"",@"SHT_CUDA_CALLGRAPH"
	.align	4
	.sectionentsize	8
	.align		4
        /*0000*/ 	.word	0x00000000
	.align		4
        /*0004*/ 	.word	0xffffffff
	.align		4
        /*0008*/ 	.word	0x00000000
	.align		4
        /*000c*/ 	.word	0xfffffffe
	.align		4
        /*0010*/ 	.word	0x00000000
	.align		4
        /*0014*/ 	.word	0xfffffffd
	.align		4
        /*0018*/ 	.word	0x00000000
	.align		4
        /*001c*/ 	.word	0xfffffffc


//--------------------- .text._Z3GPUPiS_iiiii     --------------------------
	.section	.text._Z3GPUPiS_iiiii,"ax",@progbits
	.align	128
        .global         _Z3GPUPiS_iiiii
        .type           _Z3GPUPiS_iiiii,@function
        .size           _Z3GPUPiS_iiiii,(.L_x_4 - _Z3GPUPiS_iiiii)
        .other          _Z3GPUPiS_iiiii,@"STO_CUDA_ENTRY STV_DEFAULT"
_Z3GPUPiS_iiiii:
.text._Z3GPUPiS_iiiii:
[----:B------:R-:W-:Y:S01]  /*0000*/  LDC R1, c[0x0][0x37c] ;  /* 0x0000df00ff017b82 */ /* 0x000fe20000000800 */
[----:B------:R-:W0:Y:S07]  /*0010*/  S2R R11, SR_TID.X ;  /* 0x00000000000b7919 */ /* 0x000e2e0000002100 */
[----:B------:R-:W1:Y:S01]  /*0020*/  S2UR UR4, SR_CTAID.X ;  /* 0x00000000000479c3 */ /* 0x000e620000002500 */
[----:B------:R-:W2:Y:S01]  /*0030*/  LDCU UR5, c[0x0][0x398] ;  /* 0x00007300ff0577ac */ /* 0x000ea20008000800 */
[----:B------:R-:W-:Y:S06]  /*0040*/  BSSY.RECONVERGENT B0, `(.L_x_0) ;  /* 0x0000052000007945 */ /* 0x000fec0003800200 */
[----:B------:R-:W1:Y:S08]  /*0050*/  LDC R9, c[0x0][0x390] ;  /* 0x0000e400ff097b82 */ /* 0x000e700000000800 */
[----:B------:R-:W1:Y:S02]  /*0060*/  LDC R0, c[0x0][0x3a0] ;  /* 0x0000e800ff007b82 */ /* 0x000e640000000800 */
[----:B-1----:R-:W-:Y:S01]  /*0070*/  IMAD R0, R9, UR4, R0 ;  /* 0x0000000409007c24 */ /* 0x002fe2000f8e0200 */
[----:B------:R-:W1:Y:S03]  /*0080*/  LDCU UR4, c[0x0][0x39c] ;  /* 0x00007380ff0477ac */ /* 0x000e660008000800 */
[----:B0-----:R-:W-:-:S02]  /*0090*/  IMAD.IADD R11, R0, 0x1, R11 ;  /* 0x00000001000b7824 */ /* 0x001fc400078e020b */
[----:B--2---:R-:W-:-:S05]  /*00a0*/  VIADD R0, R0, UR5 ;  /* 0x0000000500007c36 */ /* 0x004fca0008000000 */
[----:B------:R-:W-:-:S13]  /*00b0*/  ISETP.GE.AND P0, PT, R11, R0, PT ;  /* 0x000000000b00720c */ /* 0x000fda0003f06270 */
[----:B-1----:R-:W-:Y:S05]  /*00c0*/  @P0 BRA `(.L_x_1) ;  /* 0x0000000400240947 */ /* 0x002fea0003800000 */
[----:B------:R-:W0:Y:S02]  /*00d0*/  LDC.64 R18, c[0x0][0x358] ;  /* 0x0000d600ff127b82 */ /* 0x000e240000000a00 */
.L_x_2:
[----:B-1----:R-:W1:Y:S01]  /*00e0*/  LDC.64 R4, c[0x0][0x380] ;  /* 0x0000e000ff047b82 */ /* 0x002e620000000a00 */
[----:B------:R-:W-:Y:S01]  /*00f0*/  IMAD.MOV R2, RZ, RZ, -R9 ;  /* 0x000000ffff027224 */ /* 0x000fe200078e0a09 */
[----:B0-----:R-:W-:Y:S02]  /*0100*/  R2UR UR6, R18 ;  /* 0x00000000120672ca */ /* 0x001fe400000e0000 */
[C---:B------:R-:W-:Y:S01]  /*0110*/  R2UR UR7, R19.reuse ;  /* 0x00000000130772ca */ /* 0x040fe200000e0000 */
[----:B------:R-:W-:Y:S01]  /*0120*/  IMAD R3, R2, 0x2, R11 ;  /* 0x0000000202037824 */ /* 0x000fe200078e020b */
[C---:B------:R-:W-:Y:S02]  /*0130*/  R2UR UR8, R18.reuse ;  /* 0x00000000120872ca */ /* 0x040fe400000e0000 */
[----:B------:R-:W-:Y:S02]  /*0140*/  R2UR UR9, R19 ;  /* 0x00000000130972ca */ /* 0x000fe400000e0000 */
[----:B------:R-:W-:-:S02]  /*0150*/  R2UR UR10, R18 ;  /* 0x00000000120a72ca */ /* 0x000fc400000e0000 */
[C---:B------:R-:W-:Y:S02]  /*0160*/  R2UR UR11, R19.reuse ;  /* 0x00000000130b72ca */ /* 0x040fe400000e0000 */
[C---:B------:R-:W-:Y:S02]  /*0170*/  R2UR UR12, R18.reuse ;  /* 0x00000000120c72ca */ /* 0x040fe400000e0000 */
[C---:B------:R-:W-:Y:S02]  /*0180*/  R2UR UR13, R19.reuse ;  /* 0x00000000130d72ca */ /* 0x040fe400000e0000 */
[----:B------:R-:W-:Y:S02]  /*0190*/  R2UR UR14, R18 ;  /* 0x00000000120e72ca */ /* 0x000fe400000e0000 */
[----:B------:R-:W-:Y:S01]  /*01a0*/  R2UR UR15, R19 ;  /* 0x00000000130f72ca */ /* 0x000fe200000e0000 */
[----:B-1----:R-:W-:-:S05]  /*01b0*/  IMAD.WIDE R4, R3, 0x4, R4 ;  /* 0x0000000403047825 */ /* 0x002fca00078e0204 */
[----:B------:R-:W2:Y:S04]  /*01c0*/  LDG.E R6, desc[UR6][R4.64+-0x8] ;  /* 0xfffff80604067981 */ /* 0x000ea8000c1e1900 */
[----:B------:R-:W2:Y:S04]  /*01d0*/  LDG.E R7, desc[UR8][R4.64+-0x4] ;  /* 0xfffffc0804077981 */ /* 0x000ea8000c1e1900 */
[----:B------:R-:W2:Y:S04]  /*01e0*/  LDG.E R10, desc[UR10][R4.64] ;  /* 0x0000000a040a7981 */ /* 0x000ea8000c1e1900 */
[----:B------:R-:W3:Y:S04]  /*01f0*/  LDG.E R15, desc[UR12][R4.64+0x4] ;  /* 0x0000040c040f7981 */ /* 0x000ee8000c1e1900 */
[----:B------:R-:W3:Y:S01]  /*0200*/  LDG.E R12, desc[UR14][R4.64+0x8] ;  /* 0x0000080e040c7981 */ /* 0x000ee2000c1e1900 */
[----:B------:R-:W-:-:S05]  /*0210*/  IMAD.WIDE R2, R9, 0x4, R4 ;  /* 0x0000000409027825 */ /* 0x000fca00078e0204 */
[----:B------:R-:W4:Y:S04]  /*0220*/  LDG.E R8, desc[UR6][R2.64+-0x8] ;  /* 0xfffff80602087981 */ /* 0x000f28000c1e1900 */
[----:B------:R-:W4:Y:S01]  /*0230*/  LDG.E R13, desc[UR8][R2.64+-0x4] ;  /* 0xfffffc08020d7981 */ /* 0x000f22000c1e1900 */
[C---:B------:R-:W-:Y:S02]  /*0240*/  R2UR UR16, R18.reuse ;  /* 0x00000000121072ca */ /* 0x040fe400000e0000 */
[C---:B------:R-:W-:Y:S01]  /*0250*/  R2UR UR17, R19.reuse ;  /* 0x00000000131172ca */ /* 0x040fe200000e0000 */
[----:B------:R-:W5:Y:S01]  /*0260*/  LDG.E R14, desc[UR10][R2.64+0x8] ;  /* 0x0000080a020e7981 */ /* 0x000f62000c1e1900 */
[----:B------:R-:W-:Y:S02]  /*0270*/  R2UR UR18, R18 ;  /* 0x00000000121272ca */ /* 0x000fe400000e0000 */
[----:B------:R-:W-:-:S02]  /*0280*/  R2UR UR19, R19 ;  /* 0x00000000131372ca */ /* 0x000fc400000e0000 */
[C---:B------:R-:W-:Y:S02]  /*0290*/  R2UR UR20, R18.reuse ;  /* 0x00000000121472ca */ /* 0x040fe400000e0000 */
[C---:B------:R-:W-:Y:S02]  /*02a0*/  R2UR UR21, R19.reuse ;  /* 0x00000000131572ca */ /* 0x040fe400000e0000 */
[----:B------:R-:W-:Y:S02]  /*02b0*/  R2UR UR22, R18 ;  /* 0x00000000121672ca */ /* 0x000fe400000e0000 */
[----:B------:R-:W-:Y:S02]  /*02c0*/  R2UR UR23, R19 ;  /* 0x00000000131772ca */ /* 0x000fe400000e0000 */
[----:B--2---:R-:W-:Y:S01]  /*02d0*/  IADD3 R10, PT, PT, R10, R7, R6 ;  /* 0x000000070a0a7210 */ /* 0x004fe20007ffe006 */
[----:B------:R-:W-:-:S05]  /*02e0*/  IMAD.WIDE R6, R9, 0x4, R2 ;  /* 0x0000000409067825 */ /* 0x000fca00078e0202 */
[----:B------:R-:W5:Y:S01]  /*02f0*/  LDG.E R23, desc[UR12][R6.64+-0x8] ;  /* 0xfffff80c06177981 */ /* 0x000f62000c1e1900 */
[----:B---3--:R-:W-:-:S03]  /*0300*/  IADD3 R10, PT, PT, R12, R15, R10 ;  /* 0x0000000f0c0a7210 */ /* 0x008fc60007ffe00a */
[----:B------:R-:W2:Y:S04]  /*0310*/  LDG.E R12, desc[UR6][R2.64] ;  /* 0x00000006020c7981 */ /* 0x000ea8000c1e1900 */
[----:B------:R0:W2:Y:S04]  /*0320*/  LDG.E R15, desc[UR8][R2.64+0x4] ;  /* 0x00000408020f7981 */ /* 0x0000a8000c1e1900 */
[----:B------:R-:W3:Y:S04]  /*0330*/  LDG.E R21, desc[UR14][R6.64+-0x4] ;  /* 0xfffffc0e06157981 */ /* 0x000ee8000c1e1900 */
[----:B------:R-:W3:Y:S01]  /*0340*/  LDG.E R20, desc[UR16][R6.64] ;  /* 0x0000001006147981 */ /* 0x000ee2000c1e1900 */
[----:B0-----:R-:W-:-:S03]  /*0350*/  IMAD.WIDE R2, R9, 0x4, R6 ;  /* 0x0000000409027825 */ /* 0x001fc600078e0206 */
[----:B------:R-:W3:Y:S04]  /*0360*/  LDG.E R17, desc[UR18][R6.64+0x4] ;  /* 0x0000041206117981 */ /* 0x000ee8000c1e1900 */
[----:B------:R-:W3:Y:S01]  /*0370*/  LDG.E R16, desc[UR20][R6.64+0x8] ;  /* 0x0000081406107981 */ /* 0x000ee2000c1e1900 */
[----:B------:R-:W-:-:S03]  /*0380*/  IMAD.WIDE R4, R9, 0x4, R2 ;  /* 0x0000000409047825 */ /* 0x000fc600078e0202 */
[----:B------:R-:W3:Y:S04]  /*0390*/  LDG.E R27, desc[UR6][R2.64+-0x8] ;  /* 0xfffff806021b7981 */ /* 0x000ee8000c1e1900 */
[----:B------:R-:W3:Y:S04]  /*03a0*/  LDG.E R22, desc[UR8][R2.64+-0x4] ;  /* 0xfffffc0802167981 */ /* 0x000ee8000c1e1900 */
[----:B------:R-:W3:Y:S04]  /*03b0*/  LDG.E R25, desc[UR10][R2.64] ;  /* 0x0000000a02197981 */ /* 0x000ee8000c1e1900 */
[----:B------:R-:W3:Y:S01]  /*03c0*/  LDG.E R6, desc[UR22][R2.64+0x4] ;  /* 0x0000041602067981 */ /* 0x000ee2000c1e1900 */
[----:B----4-:R-:W-:-:S03]  /*03d0*/  IADD3 R26, PT, PT, R13, R8, R10 ;  /* 0x000000080d1a7210 */ /* 0x010fc60007ffe00a */
[----:B------:R0:W4:Y:S04]  /*03e0*/  LDG.E R24, desc[UR12][R2.64+0x8] ;  /* 0x0000080c02187981 */ /* 0x000128000c1e1900 */
[----:B------:R-:W4:Y:S04]  /*03f0*/  LDG.E R7, desc[UR14][R4.64+-0x8] ;  /* 0xfffff80e04077981 */ /* 0x000f28000c1e1900 */
[----:B------:R-:W4:Y:S01]  /*0400*/  LDG.E R13, desc[UR16][R4.64+-0x4] ;  /* 0xfffffc10040d7981 */ /* 0x000f22000c1e1900 */
[----:B0-----:R-:W0:Y:S03]  /*0410*/  LDC.64 R2, c[0x0][0x388] ;  /* 0x0000e200ff027b82 */ /* 0x001e260000000a00 */
[----:B------:R-:W4:Y:S04]  /*0420*/  LDG.E R10, desc[UR18][R4.64] ;  /* 0x00000012040a7981 */ /* 0x000f28000c1e1900 */
[----:B------:R-:W4:Y:S04]  /*0430*/  LDG.E R8, desc[UR20][R4.64+0x4] ;  /* 0x0000041404087981 */ /* 0x000f28000c1e1900 */
[----:B------:R-:W4:Y:S01]  /*0440*/  LDG.E R29, desc[UR6][R4.64+0x8] ;  /* 0x00000806041d7981 */ /* 0x000f22000c1e1900 */
[----:B0-----:R-:W-:-:S04]  /*0450*/  IMAD.WIDE R2, R11, 0x4, R2 ;  /* 0x000000040b027825 */ /* 0x001fc800078e0202 */
[----:B------:R-:W-:-:S05]  /*0460*/  VIADD R11, R11, UR4 ;  /* 0x000000040b0b7c36 */ /* 0x000fca0008000000 */
[----:B------:R-:W-:Y:S02]  /*0470*/  ISETP.GE.AND P0, PT, R11, R0, PT ;  /* 0x000000000b00720c */ /* 0x000fe40003f06270 */
[----:B--2---:R-:W-:-:S04]  /*0480*/  IADD3 R12, PT, PT, R15, R12, R26 ;  /* 0x0000000c0f0c7210 */ /* 0x004fc80007ffe01a */
[----:B-----5:R-:W-:-:S04]  /*0490*/  IADD3 R12, PT, PT, R23, R14, R12 ;  /* 0x0000000e170c7210 */ /* 0x020fc80007ffe00c */
[----:B---3--:R-:W-:-:S04]  /*04a0*/  IADD3 R12, PT, PT, R20, R21, R12 ;  /* 0x00000015140c7210 */ /* 0x008fc80007ffe00c */
[----:B------:R-:W-:-:S04]  /*04b0*/  IADD3 R12, PT, PT, R16, R17, R12 ;  /* 0x00000011100c7210 */ /* 0x000fc80007ffe00c */
[----:B------:R-:W-:-:S04]  /*04c0*/  IADD3 R12, PT, PT, R22, R27, R12 ;  /* 0x0000001b160c7210 */ /* 0x000fc80007ffe00c */
[----:B------:R-:W-:-:S04]  /*04d0*/  IADD3 R6, PT, PT, R6, R25, R12 ;  /* 0x0000001906067210 */ /* 0x000fc80007ffe00c */
[----:B----4-:R-:W-:-:S04]  /*04e0*/  IADD3 R6, PT, PT, R7, R24, R6 ;  /* 0x0000001807067210 */ /* 0x010fc80007ffe006 */
[----:B------:R-:W-:-:S04]  /*04f0*/  IADD3 R6, PT, PT, R10, R13, R6 ;  /* 0x0000000d0a067210 */ /* 0x000fc80007ffe006 */
[----:B------:R-:W-:-:S05]  /*0500*/  IADD3 R6, PT, PT, R29, R8, R6 ;  /* 0x000000081d067210 */ /* 0x000fca0007ffe006 */
[----:B------:R-:W-:-:S05]  /*0510*/  IMAD.HI R6, R6, 0x38e38e39, RZ ;  /* 0x38e38e3906067827 */ /* 0x000fca00078e02ff */
[----:B------:R-:W-:-:S04]  /*0520*/  SHF.R.S32.HI R5, RZ, 0x1, R6 ;  /* 0x00000001ff057819 */ /* 0x000fc80000011406 */
[----:B------:R-:W-:-:S05]  /*0530*/  LEA.HI R5, R6, R5, RZ, 0x1 ;  /* 0x0000000506057211 */ /* 0x000fca00078f08ff */
[----:B------:R1:W-:Y:S01]  /*0540*/  STG.E desc[UR6][R2.64], R5 ;  /* 0x0000000502007986 */ /* 0x0003e2000c101906 */
[----:B------:R-:W-:Y:S05]  /*0550*/  @!P0 BRA `(.L_x_2) ;  /* 0xfffffff800e08947 */ /* 0x000fea000383ffff */
.L_x_1:
[----:B------:R-:W-:Y:S05]  /*0560*/  BSYNC.RECONVERGENT B0 ;  /* 0x0000000000007941 */ /* 0x000fea0003800200 */
.L_x_0:
[----:B------:R-:W-:Y:S06]  /*0570*/  MEMBAR.SC.GPU ;  /* 0x0000000000007992 */ /* 0x000fec0000002000 */
[----:B------:R-:W-:-:S00]  /*0580*/  ERRBAR ;  /* 0x00000000000079ab */ /* 0x000fc00000000000 */
[----:B------:R-:W-:Y:S06]  /*0590*/  CGAERRBAR ;  /* 0x00000000000075ab */ /* 0x000fec0000000000 */
[----:B------:R-:W-:Y:S01]  /*05a0*/  CCTL.IVALL ;  /* 0x00000000ff00798f */ /* 0x000fe20002000000 */
[----:B------:R-:W-:Y:S05]  /*05b0*/  EXIT ;  /* 0x000000000000794d */ /* 0x000fea0003800000 */
.L_x_3:
[----:B------:R-:W-:-:S00]  /*05c0*/  BRA `(.L_x_3) ;  /* 0xfffffffc00fc7947 */ /* 0x000fc0000383ffff */
[----:B------:R-:W-:-:S00]  /*05d0*/  NOP ;  /* 0x0000000000007918 */ /* 0x000fc00000000000 */
        /* <DEDUP_REMOVED lines=10> */
.L_x_4:


//--------------------- .nv.shared.reserved.0     --------------------------
	.section	.nv.shared.reserved.0,"aw",@nobits
	.weak		__nv_reservedSMEM_offset_0_alias
	.size		__nv_reservedSMEM_offset_0_alias, 0, 64
	.other		__nv_reservedSMEM_offset_0_alias,@"STO_CUDA_RESERVED_SHARED STV_DEFAULT"
__nv_reservedSMEM_offset_0_alias:
	.zero		0
	.zero		64


//--------------------- .nv.constant0._Z3GPUPiS_iiiii --------------------------
	.section	.nv.constant0._Z3GPUPiS_iiiii,"a",@progbits
	.sectionflags	@""
	.align	4
.nv.constant0._Z3GPUPiS_iiiii:
	.zero		932


//--------------------- SYMBOLS --------------------------

	.type		.nv.reservedSmem.offset0,@object
	.size		.nv.reservedSmem.offset0,0x4
